//
// Generated by NVIDIA NVVM Compiler
//
// Compiler Build ID: CL-36424714
// Cuda compilation tools, release 13.0, V13.0.88
// Based on NVVM 20.0.0
//

.version 9.0
.target sm_100
.address_size 64

	// .globl	_Z4testv

.visible .entry _Z4testv()
{


	membar.cta;
	ret;

}


// ===== COMPILED SASS (sm_100) =====

	.target	sm_100

	.elftype	@"ET_EXEC"


//--------------------- .note.nv.tkinfo           --------------------------
	.section	.note.nv.tkinfo,"",@"SHT_NOTE"
	.sectionflags	@"SHF_NOTE_NV_TKINFO"
	.tkinfo
        /*0018*/ 	.word	0x00000002
        /*0030*/ 	.string	""
        /*0030*/ 	.string	"ptxas"
        /*0030*/ 	.string	"Cuda compilation tools, release 13.0, V13.0.88"
        /*0030*/ 	.string	"Build cuda_13.0.r13.0/compiler.36424714_0"
        /*0030*/ 	.string	"-arch sm_100 -m 64 "



//--------------------- .note.nv.cuinfo           --------------------------
	.section	.note.nv.cuinfo,"",@"SHT_NOTE"
	.sectionflags	@"SHF_NOTE_NV_CUINFO"
        /*0018*/ 	.short	0x0002
        /*001a*/ 	.short	0x0064
        /*001c*/ 	.short	0x0082
	.zero		2


//--------------------- .nv.info                  --------------------------
	.section	.nv.info,"",@"SHT_CUDA_INFO"
	.align	4


	//----- nvinfo : EIATTR_REGCOUNT
	.align		4
        /*0000*/ 	.byte	0x04, 0x2f
        /*0002*/ 	.short	(.L_1 - .L_0)
	.align		4
.L_0:
        /*0004*/ 	.word	index@(_Z4testv)
        /*0008*/ 	.word	0x00000004


	//----- nvinfo : EIATTR_FRAME_SIZE
	.align		4
.L_1:
        /*000c*/ 	.byte	0x04, 0x11
        /*000e*/ 	.short	(.L_3 - .L_2)
	.align		4
.L_2:
        /*0010*/ 	.word	index@(_Z4testv)
        /*0014*/ 	.word	0x00000000


	//----- nvinfo : EIATTR_MIN_STACK_SIZE
	.align		4
.L_3:
        /*0018*/ 	.byte	0x04, 0x12
        /*001a*/ 	.short	(.L_5 - .L_4)
	.align		4
.L_4:
        /*001c*/ 	.word	index@(_Z4testv)
        /*0020*/ 	.word	0x00000000
.L_5:


//--------------------- .nv.compat                --------------------------
	.section	.nv.compat,"",@"SHT_CUDA_COMPAT_INFO"
	.align	4
        /*0000*/ 	.byte	0x02, 0x09, 0x00, 0x00, 0x02, 0x02, 0x01, 0x00, 0x02, 0x05, 0x05, 0x00, 0x03, 0x07, 0x01, 0x01
        /*0010*/ 	.byte	0x02, 0x03, 0x00, 0x00, 0x02, 0x06, 0x01, 0x00, 0x04, 0x0b, 0x08, 0x00, 0x09, 0x00, 0x00, 0x00
        /*0020*/ 	.byte	0x00, 0x00, 0x00, 0x00


//--------------------- .nv.info._Z4testv         --------------------------
	.section	.nv.info._Z4testv,"",@"SHT_CUDA_INFO"
	.sectionflags	@""
	.align	4


	//----- nvinfo : EIATTR_CUDA_API_VERSION
	.align		4
        /*0000*/ 	.byte	0x04, 0x37
        /*0002*/ 	.short	(.L_7 - .L_6)
.L_6:
        /*0004*/ 	.word	0x00000082


	//----- nvinfo : EIATTR_SPARSE_MMA_MASK
	.align		4
.L_7:
        /*0008*/ 	.byte	0x03, 0x50
        /*000a*/ 	.short	0x0000


	//----- nvinfo : EIATTR_MAXREG_COUNT
	.align		4
        /*000c*/ 	.byte	0x03, 0x1b
        /*000e*/ 	.short	0x00ff


	//----- nvinfo : EIATTR_MERCURY_ISA_VERSION
	.align		4
        /*0010*/ 	.byte	0x03, 0x5f
        /*0012*/ 	.short	0x0101


	//----- nvinfo : EIATTR_VRC_CTA_INIT_COUNT
	.align		4
        /*0014*/ 	.byte	0x02, 0x4a
	.zero		1
	.zero		1


	//----- nvinfo : EIATTR_EXIT_INSTR_OFFSETS
	.align		4
        /*0018*/ 	.byte	0x04, 0x1c
        /*001a*/ 	.short	(.L_9 - .L_8)


	//   ....[0]....
.L_8:
        /*001c*/ 	.word	0x00000020


	//----- nvinfo : EIATTR_SW_WAR
	.align		4
.L_9:
        /*0020*/ 	.byte	0x04, 0x36
        /*0022*/ 	.short	(.L_11 - .L_10)
.L_10:
        /*0024*/ 	.word	0x00000008
.L_11:


//--------------------- .nv.callgraph             --------------------------
	.section	.nv.callgraph,"",@"SHT_CUDA_CALLGRAPH"
	.align	4
	.sectionentsize	8
	.align		4
        /*0000*/ 	.word	0x00000000
	.align		4
        /*0004*/ 	.word	0xffffffff
	.align		4
        /*0008*/ 	.word	0x00000000
	.align		4
        /*000c*/ 	.word	0xfffffffe
	.align		4
        /*0010*/ 	.word	0x00000000
	.align		4
        /*0014*/ 	.word	0xfffffffd
	.align		4
        /*0018*/ 	.word	0x00000000
	.align		4
        /*001c*/ 	.word	0xfffffffc


//--------------------- .text._Z4testv            --------------------------
	.section	.text._Z4testv,"ax",@progbits
	.align	128
        .global         _Z4testv
        .type           _Z4testv,@function
        .size           _Z4testv,(.L_x_1 - _Z4testv)
        .other          _Z4testv,@"STO_CUDA_ENTRY STV_DEFAULT"
_Z4testv:
.text._Z4testv:
[----:B------:R-:W-:Y:S01]  /*0000*/  LDC R1, c[0x0][0x37c] ;  /* 0x0000df00ff017b82 */ /* 0x000fe20000000800 */
[----:B------:R-:W-:Y:S06]  /*0010*/  MEMBAR.SC.CTA ;  /* 0x0000000000007992 */ /* 0x000fec0000000000 */
[----:B------:R-:W-:Y:S05]  /*0020*/  EXIT ;  /* 0x000000000000794d */ /* 0x000fea0003800000 */
.L_x_0:
[----:B------:R-:W-:-:S00]  /*0030*/  BRA `(.L_x_0) ;  /* 0xfffffffc00fc7947 */ /* 0x000fc0000383ffff */
[----:B------:R-:W-:-:S00]  /*0040*/  NOP ;  /* 0x0000000000007918 */ /* 0x000fc00000000000 */
        /* <DEDUP_REMOVED lines=11> */
.L_x_1:


//--------------------- .nv.shared.reserved.0     --------------------------
	.section	.nv.shared.reserved.0,"aw",@nobits
	.weak		__nv_reservedSMEM_offset_0_alias
	.size		__nv_reservedSMEM_offset_0_alias, 0, 64
	.other		__nv_reservedSMEM_offset_0_alias,@"STO_CUDA_RESERVED_SHARED STV_DEFAULT"
__nv_reservedSMEM_offset_0_alias:
	.zero		0
	.zero		64


//--------------------- .nv.constant0._Z4testv    --------------------------
	.section	.nv.constant0._Z4testv,"a",@progbits
	.sectionflags	@""
	.align	4
.nv.constant0._Z4testv:
	.zero		896


//--------------------- SYMBOLS --------------------------

	.type		.nv.reservedSmem.offset0,@object
	.size		.nv.reservedSmem.offset0,0x4
